//
// Generated by NVIDIA NVVM Compiler
//
// Compiler Build ID: CL-36424714
// Cuda compilation tools, release 13.0, V13.0.88
// Based on NVVM 20.0.0
//

.version 9.0
.target sm_100
.address_size 64

	// .globl	_Z12squareKernelPiS_

.visible .entry _Z12squareKernelPiS_(
	.param .u64 .ptr .align 1 _Z12squareKernelPiS__param_0,
	.param .u64 .ptr .align 1 _Z12squareKernelPiS__param_1
)
{
	.reg .b32 	%r<7>;
	.reg .b64 	%rd<8>;

	ld.param.u64 	%rd1, [_Z12squareKernelPiS__param_0];
	ld.param.u64 	%rd2, [_Z12squareKernelPiS__param_1];
	cvta.to.global.u64 	%rd3, %rd1;
	cvta.to.global.u64 	%rd4, %rd2;
	mov.u32 	%r1, %tid.x;
	mov.u32 	%r2, %ctaid.x;
	mov.u32 	%r3, %ntid.x;
	mad.lo.s32 	%r4, %r2, %r3, %r1;
	mul.wide.s32 	%rd5, %r4, 4;
	add.s64 	%rd6, %rd4, %rd5;
	ld.global.u32 	%r5, [%rd6];
	mul.lo.s32 	%r6, %r5, %r5;
	add.s64 	%rd7, %rd3, %rd5;
	st.global.u32 	[%rd7], %r6;
	ret;

}


// ===== COMPILED SASS (sm_100) =====

	.target	sm_100

	.elftype	@"ET_EXEC"


//--------------------- .note.nv.tkinfo           --------------------------
	.section	.note.nv.tkinfo,"",@"SHT_NOTE"
	.sectionflags	@"SHF_NOTE_NV_TKINFO"
	.tkinfo
        /*0018*/ 	.word	0x00000002
        /*0030*/ 	.string	""
        /*0030*/ 	.string	"ptxas"
        /*0030*/ 	.string	"Cuda compilation tools, release 13.0, V13.0.88"
        /*0030*/ 	.string	"Build cuda_13.0.r13.0/compiler.36424714_0"
        /*0030*/ 	.string	"-arch sm_100 -m 64 "



//--------------------- .note.nv.cuinfo           --------------------------
	.section	.note.nv.cuinfo,"",@"SHT_NOTE"
	.sectionflags	@"SHF_NOTE_NV_CUINFO"
        /*0018*/ 	.short	0x0002
        /*001a*/ 	.short	0x0064
        /*001c*/ 	.short	0x0082
	.zero		2


//--------------------- .nv.info                  --------------------------
	.section	.nv.info,"",@"SHT_CUDA_INFO"
	.align	4


	//----- nvinfo : EIATTR_REGCOUNT
	.align		4
        /*0000*/ 	.byte	0x04, 0x2f
        /*0002*/ 	.short	(.L_1 - .L_0)
	.align		4
.L_0:
        /*0004*/ 	.word	index@(_Z12squareKernelPiS_)
        /*0008*/ 	.word	0x0000000a


	//----- nvinfo : EIATTR_FRAME_SIZE
	.align		4
.L_1:
        /*000c*/ 	.byte	0x04, 0x11
        /*000e*/ 	.short	(.L_3 - .L_2)
	.align		4
.L_2:
        /*0010*/ 	.word	index@(_Z12squareKernelPiS_)
        /*0014*/ 	.word	0x00000000


	//----- nvinfo : EIATTR_MIN_STACK_SIZE
	.align		4
.L_3:
        /*0018*/ 	.byte	0x04, 0x12
        /*001a*/ 	.short	(.L_5 - .L_4)
	.align		4
.L_4:
        /*001c*/ 	.word	index@(_Z12squareKernelPiS_)
        /*0020*/ 	.word	0x00000000
.L_5:


//--------------------- .nv.compat                --------------------------
	.section	.nv.compat,"",@"SHT_CUDA_COMPAT_INFO"
	.align	4
        /*0000*/ 	.byte	0x02, 0x09, 0x00, 0x00, 0x02, 0x02, 0x01, 0x00, 0x02, 0x05, 0x05, 0x00, 0x03, 0x07, 0x01, 0x01
        /*0010*/ 	.byte	0x02, 0x03, 0x00, 0x00, 0x02, 0x06, 0x01, 0x00, 0x04, 0x0b, 0x08, 0x00, 0x09, 0x00, 0x00, 0x00
        /*0020*/ 	.byte	0x00, 0x00, 0x00, 0x00


//--------------------- .nv.info._Z12squareKernelPiS_ --------------------------
	.section	.nv.info._Z12squareKernelPiS_,"",@"SHT_CUDA_INFO"
	.sectionflags	@""
	.align	4


	//----- nvinfo : EIATTR_CUDA_API_VERSION
	.align		4
        /*0000*/ 	.byte	0x04, 0x37
        /*0002*/ 	.short	(.L_7 - .L_6)
.L_6:
        /*0004*/ 	.word	0x00000082


	//----- nvinfo : EIATTR_KPARAM_INFO
	.align		4
.L_7:
        /*0008*/ 	.byte	0x04, 0x17
        /*000a*/ 	.short	(.L_9 - .L_8)
.L_8:
        /*000c*/ 	.word	0x00000000
        /*0010*/ 	.short	0x0001
        /*0012*/ 	.short	0x0008
        /*0014*/ 	.byte	0x00, 0xf5, 0x21, 0x00


	//----- nvinfo : EIATTR_KPARAM_INFO
	.align		4
.L_9:
        /*0018*/ 	.byte	0x04, 0x17
        /*001a*/ 	.short	(.L_11 - .L_10)
.L_10:
        /*001c*/ 	.word	0x00000000
        /*0020*/ 	.short	0x0000
        /*0022*/ 	.short	0x0000
        /*0024*/ 	.byte	0x00, 0xf5, 0x21, 0x00


	//----- nvinfo : EIATTR_SPARSE_MMA_MASK
	.align		4
.L_11:
        /*0028*/ 	.byte	0x03, 0x50
        /*002a*/ 	.short	0x0000


	//----- nvinfo : EIATTR_MAXREG_COUNT
	.align		4
        /*002c*/ 	.byte	0x03, 0x1b
        /*002e*/ 	.short	0x00ff


	//----- nvinfo : EIATTR_MERCURY_ISA_VERSION
	.align		4
        /*0030*/ 	.byte	0x03, 0x5f
        /*0032*/ 	.short	0x0101


	//----- nvinfo : EIATTR_VRC_CTA_INIT_COUNT
	.align		4
        /*0034*/ 	.byte	0x02, 0x4a
	.zero		1
	.zero		1


	//----- nvinfo : EIATTR_EXIT_INSTR_OFFSETS
	.align		4
        /*0038*/ 	.byte	0x04, 0x1c
        /*003a*/ 	.short	(.L_13 - .L_12)


	//   ....[0]....
.L_12:
        /*003c*/ 	.word	0x000000d0


	//----- nvinfo : EIATTR_CBANK_PARAM_SIZE
	.align		4
.L_13:
        /*0040*/ 	.byte	0x03, 0x19
        /*0042*/ 	.short	0x0010


	//----- nvinfo : EIATTR_PARAM_CBANK
	.align		4
        /*0044*/ 	.byte	0x04, 0x0a
        /*0046*/ 	.short	(.L_15 - .L_14)
	.align		4
.L_14:
        /*0048*/ 	.word	index@(.nv.constant0._Z12squareKernelPiS_)
        /*004c*/ 	.short	0x0380
        /*004e*/ 	.short	0x0010


	//----- nvinfo : EIATTR_SW_WAR
	.align		4
.L_15:
        /*0050*/ 	.byte	0x04, 0x36
        /*0052*/ 	.short	(.L_17 - .L_16)
.L_16:
        /*0054*/ 	.word	0x00000008
.L_17:


//--------------------- .nv.callgraph             --------------------------
	.section	.nv.callgraph,"",@"SHT_CUDA_CALLGRAPH"
	.align	4
	.sectionentsize	8
	.align		4
        /*0000*/ 	.word	0x00000000
	.align		4
        /*0004*/ 	.word	0xffffffff
	.align		4
        /*0008*/ 	.word	0x00000000
	.align		4
        /*000c*/ 	.word	0xfffffffe
	.align		4
        /*0010*/ 	.word	0x00000000
	.align		4
        /*0014*/ 	.word	0xfffffffd
	.align		4
        /*0018*/ 	.word	0x00000000
	.align		4
        /*001c*/ 	.word	0xfffffffc


//--------------------- .text._Z12squareKernelPiS_ --------------------------
	.section	.text._Z12squareKernelPiS_,"ax",@progbits
	.align	128
        .global         _Z12squareKernelPiS_
        .type           _Z12squareKernelPiS_,@function
        .size           _Z12squareKernelPiS_,(.L_x_1 - _Z12squareKernelPiS_)
        .other          _Z12squareKernelPiS_,@"STO_CUDA_ENTRY STV_DEFAULT"
_Z12squareKernelPiS_:
.text._Z12squareKernelPiS_:
[----:B------:R-:W-:Y:S01]  /*0000*/  LDC R1, c[0x0][0x37c] ;  /* 0x0000df00ff017b82 */ /* 0x000fe20000000800 */
[----:B------:R-:W0:Y:S07]  /*0010*/  S2R R7, SR_TID.X ;  /* 0x0000000000077919 */ /* 0x000e2e0000002100 */
[----:B------:R-:W0:Y:S01]  /*0020*/  S2UR UR6, SR_CTAID.X ;  /* 0x00000000000679c3 */ /* 0x000e220000002500 */
[----:B------:R-:W1:Y:S07]  /*0030*/  LDCU.64 UR4, c[0x0][0x358] ;  /* 0x00006b00ff0477ac */ /* 0x000e6e0008000a00 */
[----:B------:R-:W0:Y:S08]  /*0040*/  LDC R0, c[0x0][0x360] ;  /* 0x0000d800ff007b82 */ /* 0x000e300000000800 */
[----:B------:R-:W2:Y:S08]  /*0050*/  LDC.64 R2, c[0x0][0x388] ;  /* 0x0000e200ff027b82 */ /* 0x000eb00000000a00 */
[----:B------:R-:W3:Y:S01]  /*0060*/  LDC.64 R4, c[0x0][0x380] ;  /* 0x0000e000ff047b82 */ /* 0x000ee20000000a00 */
[----:B0-----:R-:W-:-:S04]  /*0070*/  IMAD R7, R0, UR6, R7 ;  /* 0x0000000600077c24 */ /* 0x001fc8000f8e0207 */
[----:B--2---:R-:W-:-:S06]  /*0080*/  IMAD.WIDE R2, R7, 0x4, R2 ;  /* 0x0000000407027825 */ /* 0x004fcc00078e0202 */
[----:B-1----:R-:W2:Y:S01]  /*0090*/  LDG.E R2, desc[UR4][R2.64] ;  /* 0x0000000402027981 */ /* 0x002ea2000c1e1900 */
[----:B---3--:R-:W-:-:S04]  /*00a0*/  IMAD.WIDE R4, R7, 0x4, R4 ;  /* 0x0000000407047825 */ /* 0x008fc800078e0204 */
[----:B--2---:R-:W-:-:S05]  /*00b0*/  IMAD R7, R2, R2, RZ ;  /* 0x0000000202077224 */ /* 0x004fca00078e02ff */
[----:B------:R-:W-:Y:S01]  /*00c0*/  STG.E desc[UR4][R4.64], R7 ;  /* 0x0000000704007986 */ /* 0x000fe2000c101904 */
[----:B------:R-:W-:Y:S05]  /*00d0*/  EXIT ;  /* 0x000000000000794d */ /* 0x000fea0003800000 */
.L_x_0:
[----:B------:R-:W-:-:S00]  /*00e0*/  BRA `(.L_x_0) ;  /* 0xfffffffc00fc7947 */ /* 0x000fc0000383ffff */
[----:B------:R-:W-:-:S00]  /*00f0*/  NOP ;  /* 0x0000000000007918 */ /* 0x000fc00000000000 */
        /* <DEDUP_REMOVED lines=8> */
.L_x_1:


//--------------------- .nv.shared.reserved.0     --------------------------
	.section	.nv.shared.reserved.0,"aw",@nobits
	.weak		__nv_reservedSMEM_offset_0_alias
	.size		__nv_reservedSMEM_offset_0_alias, 0, 64
	.other		__nv_reservedSMEM_offset_0_alias,@"STO_CUDA_RESERVED_SHARED STV_DEFAULT"
__nv_reservedSMEM_offset_0_alias:
	.zero		0
	.zero		64


//--------------------- .nv.constant0._Z12squareKernelPiS_ --------------------------
	.section	.nv.constant0._Z12squareKernelPiS_,"a",@progbits
	.sectionflags	@""
	.align	4
.nv.constant0._Z12squareKernelPiS_:
	.zero		912


//--------------------- SYMBOLS --------------------------

	.type		.nv.reservedSmem.offset0,@object
	.size		.nv.reservedSmem.offset0,0x4
